//
// Generated by NVIDIA NVVM Compiler
//
// Compiler Build ID: CL-36424714
// Cuda compilation tools, release 13.0, V13.0.88
// Based on NVVM 20.0.0
//

.version 9.0
.target sm_100
.address_size 64

	// .globl	_Z6matMulPfS_S_i
// _ZZ6matMulPfS_S_iE3Mds has been demoted
// _ZZ6matMulPfS_S_iE3Nds has been demoted

.visible .entry _Z6matMulPfS_S_i(
	.param .u64 .ptr .align 1 _Z6matMulPfS_S_i_param_0,
	.param .u64 .ptr .align 1 _Z6matMulPfS_S_i_param_1,
	.param .u64 .ptr .align 1 _Z6matMulPfS_S_i_param_2,
	.param .u32 _Z6matMulPfS_S_i_param_3
)
{
	.reg .pred 	%p<8>;
	.reg .b32 	%r<104>;
	.reg .b32 	%f<368>;
	.reg .b64 	%rd<40>;
	// demoted variable
	.shared .align 4 .b8 _ZZ6matMulPfS_S_iE3Mds[1024];
	// demoted variable
	.shared .align 4 .b8 _ZZ6matMulPfS_S_iE3Nds[1024];
	ld.param.u32 	%r31, [_Z6matMulPfS_S_i_param_3];
	mov.u32 	%r1, %tid.x;
	mov.u32 	%r2, %tid.y;
	mov.u32 	%r32, %ctaid.x;
	shl.b32 	%r33, %r32, 4;
	add.s32 	%r3, %r33, %r1;
	mov.u32 	%r34, %ctaid.y;
	shl.b32 	%r4, %r34, 4;
	add.s32 	%r5, %r4, %r2;
	shr.s32 	%r35, %r31, 31;
	shr.u32 	%r36, %r35, 28;
	add.s32 	%r37, %r31, %r36;
	shr.s32 	%r6, %r37, 4;
	setp.lt.s32 	%p1, %r31, 16;
	mov.f32 	%f367, 0f00000000;
	@%p1 bra 	$L__BB0_9;
	mad.lo.s32 	%r100, %r31, %r3, %r2;
	shl.b32 	%r39, %r1, 6;
	mov.u32 	%r40, _ZZ6matMulPfS_S_iE3Mds;
	add.s32 	%r8, %r40, %r39;
	add.s32 	%r41, %r6, -1;
	setp.lt.u32 	%p2, %r41, 3;
	mov.f32 	%f367, 0f00000000;
	mov.b32 	%r103, 0;
	@%p2 bra 	$L__BB0_4;
	and.b32  	%r103, %r6, 134217724;
	neg.s32 	%r101, %r103;
	add.s32 	%r43, %r1, 48;
	mad.lo.s32 	%r44, %r31, %r43, %r2;
	add.s32 	%r99, %r44, %r4;
	add.s32 	%r45, %r1, 32;
	mad.lo.s32 	%r46, %r31, %r45, %r2;
	add.s32 	%r98, %r46, %r4;
	add.s32 	%r47, %r1, 16;
	mad.lo.s32 	%r48, %r31, %r47, %r2;
	add.s32 	%r97, %r48, %r4;
	mad.lo.s32 	%r49, %r1, %r31, %r2;
	add.s32 	%r96, %r49, %r4;
	mov.f32 	%f367, 0f00000000;
$L__BB0_3:
	.pragma "nounroll";
	ld.param.u64 	%rd37, [_Z6matMulPfS_S_i_param_2];
	ld.param.u64 	%rd34, [_Z6matMulPfS_S_i_param_1];
	cvta.to.global.u64 	%rd4, %rd34;
	mul.wide.s32 	%rd5, %r100, 4;
	add.s64 	%rd6, %rd4, %rd5;
	ld.global.f32 	%f14, [%rd6];
	shl.b32 	%r51, %r2, 2;
	add.s32 	%r52, %r8, %r51;
	st.shared.f32 	[%r52], %f14;
	cvta.to.global.u64 	%rd7, %rd37;
	mul.wide.u32 	%rd8, %r96, 4;
	add.s64 	%rd9, %rd7, %rd8;
	ld.global.f32 	%f15, [%rd9];
	mov.u32 	%r54, _ZZ6matMulPfS_S_iE3Nds;
	add.s32 	%r55, %r54, %r51;
	add.s32 	%r56, %r55, %r39;
	st.shared.f32 	[%r56], %f15;
	bar.sync 	0;
	ld.shared.f32 	%f16, [%r8];
	ld.shared.f32 	%f17, [%r55];
	fma.rn.f32 	%f18, %f16, %f17, %f367;
	ld.shared.f32 	%f19, [%r8+4];
	ld.shared.f32 	%f20, [%r55+64];
	fma.rn.f32 	%f21, %f19, %f20, %f18;
	ld.shared.f32 	%f22, [%r8+8];
	ld.shared.f32 	%f23, [%r55+128];
	fma.rn.f32 	%f24, %f22, %f23, %f21;
	ld.shared.f32 	%f25, [%r8+12];
	ld.shared.f32 	%f26, [%r55+192];
	fma.rn.f32 	%f27, %f25, %f26, %f24;
	ld.shared.f32 	%f28, [%r8+16];
	ld.shared.f32 	%f29, [%r55+256];
	fma.rn.f32 	%f30, %f28, %f29, %f27;
	ld.shared.f32 	%f31, [%r8+20];
	ld.shared.f32 	%f32, [%r55+320];
	fma.rn.f32 	%f33, %f31, %f32, %f30;
	ld.shared.f32 	%f34, [%r8+24];
	ld.shared.f32 	%f35, [%r55+384];
	fma.rn.f32 	%f36, %f34, %f35, %f33;
	ld.shared.f32 	%f37, [%r8+28];
	ld.shared.f32 	%f38, [%r55+448];
	fma.rn.f32 	%f39, %f37, %f38, %f36;
	ld.shared.f32 	%f40, [%r8+32];
	ld.shared.f32 	%f41, [%r55+512];
	fma.rn.f32 	%f42, %f40, %f41, %f39;
	ld.shared.f32 	%f43, [%r8+36];
	ld.shared.f32 	%f44, [%r55+576];
	fma.rn.f32 	%f45, %f43, %f44, %f42;
	ld.shared.f32 	%f46, [%r8+40];
	ld.shared.f32 	%f47, [%r55+640];
	fma.rn.f32 	%f48, %f46, %f47, %f45;
	ld.shared.f32 	%f49, [%r8+44];
	ld.shared.f32 	%f50, [%r55+704];
	fma.rn.f32 	%f51, %f49, %f50, %f48;
	ld.shared.f32 	%f52, [%r8+48];
	ld.shared.f32 	%f53, [%r55+768];
	fma.rn.f32 	%f54, %f52, %f53, %f51;
	ld.shared.f32 	%f55, [%r8+52];
	ld.shared.f32 	%f56, [%r55+832];
	fma.rn.f32 	%f57, %f55, %f56, %f54;
	ld.shared.f32 	%f58, [%r8+56];
	ld.shared.f32 	%f59, [%r55+896];
	fma.rn.f32 	%f60, %f58, %f59, %f57;
	ld.shared.f32 	%f61, [%r8+60];
	ld.shared.f32 	%f62, [%r55+960];
	fma.rn.f32 	%f63, %f61, %f62, %f60;
	bar.sync 	0;
	ld.global.f32 	%f64, [%rd6+64];
	st.shared.f32 	[%r52], %f64;
	mul.wide.u32 	%rd10, %r97, 4;
	add.s64 	%rd11, %rd7, %rd10;
	ld.global.f32 	%f65, [%rd11];
	st.shared.f32 	[%r56], %f65;
	bar.sync 	0;
	ld.shared.f32 	%f66, [%r8];
	ld.shared.f32 	%f67, [%r55];
	fma.rn.f32 	%f68, %f66, %f67, %f63;
	ld.shared.f32 	%f69, [%r8+4];
	ld.shared.f32 	%f70, [%r55+64];
	fma.rn.f32 	%f71, %f69, %f70, %f68;
	ld.shared.f32 	%f72, [%r8+8];
	ld.shared.f32 	%f73, [%r55+128];
	fma.rn.f32 	%f74, %f72, %f73, %f71;
	ld.shared.f32 	%f75, [%r8+12];
	ld.shared.f32 	%f76, [%r55+192];
	fma.rn.f32 	%f77, %f75, %f76, %f74;
	ld.shared.f32 	%f78, [%r8+16];
	ld.shared.f32 	%f79, [%r55+256];
	fma.rn.f32 	%f80, %f78, %f79, %f77;
	ld.shared.f32 	%f81, [%r8+20];
	ld.shared.f32 	%f82, [%r55+320];
	fma.rn.f32 	%f83, %f81, %f82, %f80;
	ld.shared.f32 	%f84, [%r8+24];
	ld.shared.f32 	%f85, [%r55+384];
	fma.rn.f32 	%f86, %f84, %f85, %f83;
	ld.shared.f32 	%f87, [%r8+28];
	ld.shared.f32 	%f88, [%r55+448];
	fma.rn.f32 	%f89, %f87, %f88, %f86;
	ld.shared.f32 	%f90, [%r8+32];
	ld.shared.f32 	%f91, [%r55+512];
	fma.rn.f32 	%f92, %f90, %f91, %f89;
	ld.shared.f32 	%f93, [%r8+36];
	ld.shared.f32 	%f94, [%r55+576];
	fma.rn.f32 	%f95, %f93, %f94, %f92;
	ld.shared.f32 	%f96, [%r8+40];
	ld.shared.f32 	%f97, [%r55+640];
	fma.rn.f32 	%f98, %f96, %f97, %f95;
	ld.shared.f32 	%f99, [%r8+44];
	ld.shared.f32 	%f100, [%r55+704];
	fma.rn.f32 	%f101, %f99, %f100, %f98;
	ld.shared.f32 	%f102, [%r8+48];
	ld.shared.f32 	%f103, [%r55+768];
	fma.rn.f32 	%f104, %f102, %f103, %f101;
	ld.shared.f32 	%f105, [%r8+52];
	ld.shared.f32 	%f106, [%r55+832];
	fma.rn.f32 	%f107, %f105, %f106, %f104;
	ld.shared.f32 	%f108, [%r8+56];
	ld.shared.f32 	%f109, [%r55+896];
	fma.rn.f32 	%f110, %f108, %f109, %f107;
	ld.shared.f32 	%f111, [%r8+60];
	ld.shared.f32 	%f112, [%r55+960];
	fma.rn.f32 	%f113, %f111, %f112, %f110;
	bar.sync 	0;
	ld.global.f32 	%f114, [%rd6+128];
	st.shared.f32 	[%r52], %f114;
	mul.wide.u32 	%rd12, %r98, 4;
	add.s64 	%rd13, %rd7, %rd12;
	ld.global.f32 	%f115, [%rd13];
	st.shared.f32 	[%r56], %f115;
	bar.sync 	0;
	ld.shared.f32 	%f116, [%r8];
	ld.shared.f32 	%f117, [%r55];
	fma.rn.f32 	%f118, %f116, %f117, %f113;
	ld.shared.f32 	%f119, [%r8+4];
	ld.shared.f32 	%f120, [%r55+64];
	fma.rn.f32 	%f121, %f119, %f120, %f118;
	ld.shared.f32 	%f122, [%r8+8];
	ld.shared.f32 	%f123, [%r55+128];
	fma.rn.f32 	%f124, %f122, %f123, %f121;
	ld.shared.f32 	%f125, [%r8+12];
	ld.shared.f32 	%f126, [%r55+192];
	fma.rn.f32 	%f127, %f125, %f126, %f124;
	ld.shared.f32 	%f128, [%r8+16];
	ld.shared.f32 	%f129, [%r55+256];
	fma.rn.f32 	%f130, %f128, %f129, %f127;
	ld.shared.f32 	%f131, [%r8+20];
	ld.shared.f32 	%f132, [%r55+320];
	fma.rn.f32 	%f133, %f131, %f132, %f130;
	ld.shared.f32 	%f134, [%r8+24];
	ld.shared.f32 	%f135, [%r55+384];
	fma.rn.f32 	%f136, %f134, %f135, %f133;
	ld.shared.f32 	%f137, [%r8+28];
	ld.shared.f32 	%f138, [%r55+448];
	fma.rn.f32 	%f139, %f137, %f138, %f136;
	ld.shared.f32 	%f140, [%r8+32];
	ld.shared.f32 	%f141, [%r55+512];
	fma.rn.f32 	%f142, %f140, %f141, %f139;
	ld.shared.f32 	%f143, [%r8+36];
	ld.shared.f32 	%f144, [%r55+576];
	fma.rn.f32 	%f145, %f143, %f144, %f142;
	ld.shared.f32 	%f146, [%r8+40];
	ld.shared.f32 	%f147, [%r55+640];
	fma.rn.f32 	%f148, %f146, %f147, %f145;
	ld.shared.f32 	%f149, [%r8+44];
	ld.shared.f32 	%f150, [%r55+704];
	fma.rn.f32 	%f151, %f149, %f150, %f148;
	ld.shared.f32 	%f152, [%r8+48];
	ld.shared.f32 	%f153, [%r55+768];
	fma.rn.f32 	%f154, %f152, %f153, %f151;
	ld.shared.f32 	%f155, [%r8+52];
	ld.shared.f32 	%f156, [%r55+832];
	fma.rn.f32 	%f157, %f155, %f156, %f154;
	ld.shared.f32 	%f158, [%r8+56];
	ld.shared.f32 	%f159, [%r55+896];
	fma.rn.f32 	%f160, %f158, %f159, %f157;
	ld.shared.f32 	%f161, [%r8+60];
	ld.shared.f32 	%f162, [%r55+960];
	fma.rn.f32 	%f163, %f161, %f162, %f160;
	bar.sync 	0;
	ld.global.f32 	%f164, [%rd6+192];
	st.shared.f32 	[%r52], %f164;
	mul.wide.u32 	%rd14, %r99, 4;
	add.s64 	%rd15, %rd7, %rd14;
	ld.global.f32 	%f165, [%rd15];
	st.shared.f32 	[%r56], %f165;
	bar.sync 	0;
	ld.shared.f32 	%f166, [%r8];
	ld.shared.f32 	%f167, [%r55];
	fma.rn.f32 	%f168, %f166, %f167, %f163;
	ld.shared.f32 	%f169, [%r8+4];
	ld.shared.f32 	%f170, [%r55+64];
	fma.rn.f32 	%f171, %f169, %f170, %f168;
	ld.shared.f32 	%f172, [%r8+8];
	ld.shared.f32 	%f173, [%r55+128];
	fma.rn.f32 	%f174, %f172, %f173, %f171;
	ld.shared.f32 	%f175, [%r8+12];
	ld.shared.f32 	%f176, [%r55+192];
	fma.rn.f32 	%f177, %f175, %f176, %f174;
	ld.shared.f32 	%f178, [%r8+16];
	ld.shared.f32 	%f179, [%r55+256];
	fma.rn.f32 	%f180, %f178, %f179, %f177;
	ld.shared.f32 	%f181, [%r8+20];
	ld.shared.f32 	%f182, [%r55+320];
	fma.rn.f32 	%f183, %f181, %f182, %f180;
	ld.shared.f32 	%f184, [%r8+24];
	ld.shared.f32 	%f185, [%r55+384];
	fma.rn.f32 	%f186, %f184, %f185, %f183;
	ld.shared.f32 	%f187, [%r8+28];
	ld.shared.f32 	%f188, [%r55+448];
	fma.rn.f32 	%f189, %f187, %f188, %f186;
	ld.shared.f32 	%f190, [%r8+32];
	ld.shared.f32 	%f191, [%r55+512];
	fma.rn.f32 	%f192, %f190, %f191, %f189;
	ld.shared.f32 	%f193, [%r8+36];
	ld.shared.f32 	%f194, [%r55+576];
	fma.rn.f32 	%f195, %f193, %f194, %f192;
	ld.shared.f32 	%f196, [%r8+40];
	ld.shared.f32 	%f197, [%r55+640];
	fma.rn.f32 	%f198, %f196, %f197, %f195;
	ld.shared.f32 	%f199, [%r8+44];
	ld.shared.f32 	%f200, [%r55+704];
	fma.rn.f32 	%f201, %f199, %f200, %f198;
	ld.shared.f32 	%f202, [%r8+48];
	ld.shared.f32 	%f203, [%r55+768];
	fma.rn.f32 	%f204, %f202, %f203, %f201;
	ld.shared.f32 	%f205, [%r8+52];
	ld.shared.f32 	%f206, [%r55+832];
	fma.rn.f32 	%f207, %f205, %f206, %f204;
	ld.shared.f32 	%f208, [%r8+56];
	ld.shared.f32 	%f209, [%r55+896];
	fma.rn.f32 	%f210, %f208, %f209, %f207;
	ld.shared.f32 	%f211, [%r8+60];
	ld.shared.f32 	%f212, [%r55+960];
	fma.rn.f32 	%f367, %f211, %f212, %f210;
	bar.sync 	0;
	add.s32 	%r101, %r101, 4;
	add.s32 	%r100, %r100, 64;
	shl.b32 	%r57, %r31, 6;
	add.s32 	%r99, %r99, %r57;
	add.s32 	%r98, %r98, %r57;
	add.s32 	%r97, %r97, %r57;
	add.s32 	%r96, %r96, %r57;
	setp.ne.s32 	%p3, %r101, 0;
	@%p3 bra 	$L__BB0_3;
$L__BB0_4:
	and.b32  	%r28, %r6, 3;
	setp.eq.s32 	%p4, %r28, 0;
	@%p4 bra 	$L__BB0_9;
	setp.eq.s32 	%p5, %r28, 1;
	@%p5 bra 	$L__BB0_7;
	ld.param.u64 	%rd38, [_Z6matMulPfS_S_i_param_2];
	ld.param.u64 	%rd35, [_Z6matMulPfS_S_i_param_1];
	shl.b32 	%r58, %r103, 4;
	mad.lo.s32 	%r63, %r31, %r3, %r2;
	add.s32 	%r64, %r63, %r58;
	cvta.to.global.u64 	%rd16, %rd35;
	mul.wide.s32 	%rd17, %r64, 4;
	add.s64 	%rd18, %rd16, %rd17;
	ld.global.f32 	%f214, [%rd18];
	shl.b32 	%r65, %r2, 2;
	add.s32 	%r66, %r8, %r65;
	st.shared.f32 	[%r66], %f214;
	add.s32 	%r67, %r58, %r1;
	mad.lo.s32 	%r68, %r67, %r31, %r5;
	cvta.to.global.u64 	%rd19, %rd38;
	mul.wide.u32 	%rd20, %r68, 4;
	add.s64 	%rd21, %rd19, %rd20;
	ld.global.f32 	%f215, [%rd21];
	mov.u32 	%r70, _ZZ6matMulPfS_S_iE3Nds;
	add.s32 	%r71, %r70, %r65;
	add.s32 	%r72, %r71, %r39;
	st.shared.f32 	[%r72], %f215;
	bar.sync 	0;
	ld.shared.f32 	%f216, [%r8];
	ld.shared.f32 	%f217, [%r71];
	fma.rn.f32 	%f218, %f216, %f217, %f367;
	ld.shared.f32 	%f219, [%r8+4];
	ld.shared.f32 	%f220, [%r71+64];
	fma.rn.f32 	%f221, %f219, %f220, %f218;
	ld.shared.f32 	%f222, [%r8+8];
	ld.shared.f32 	%f223, [%r71+128];
	fma.rn.f32 	%f224, %f222, %f223, %f221;
	ld.shared.f32 	%f225, [%r8+12];
	ld.shared.f32 	%f226, [%r71+192];
	fma.rn.f32 	%f227, %f225, %f226, %f224;
	ld.shared.f32 	%f228, [%r8+16];
	ld.shared.f32 	%f229, [%r71+256];
	fma.rn.f32 	%f230, %f228, %f229, %f227;
	ld.shared.f32 	%f231, [%r8+20];
	ld.shared.f32 	%f232, [%r71+320];
	fma.rn.f32 	%f233, %f231, %f232, %f230;
	ld.shared.f32 	%f234, [%r8+24];
	ld.shared.f32 	%f235, [%r71+384];
	fma.rn.f32 	%f236, %f234, %f235, %f233;
	ld.shared.f32 	%f237, [%r8+28];
	ld.shared.f32 	%f238, [%r71+448];
	fma.rn.f32 	%f239, %f237, %f238, %f236;
	ld.shared.f32 	%f240, [%r8+32];
	ld.shared.f32 	%f241, [%r71+512];
	fma.rn.f32 	%f242, %f240, %f241, %f239;
	ld.shared.f32 	%f243, [%r8+36];
	ld.shared.f32 	%f244, [%r71+576];
	fma.rn.f32 	%f245, %f243, %f244, %f242;
	ld.shared.f32 	%f246, [%r8+40];
	ld.shared.f32 	%f247, [%r71+640];
	fma.rn.f32 	%f248, %f246, %f247, %f245;
	ld.shared.f32 	%f249, [%r8+44];
	ld.shared.f32 	%f250, [%r71+704];
	fma.rn.f32 	%f251, %f249, %f250, %f248;
	ld.shared.f32 	%f252, [%r8+48];
	ld.shared.f32 	%f253, [%r71+768];
	fma.rn.f32 	%f254, %f252, %f253, %f251;
	ld.shared.f32 	%f255, [%r8+52];
	ld.shared.f32 	%f256, [%r71+832];
	fma.rn.f32 	%f257, %f255, %f256, %f254;
	ld.shared.f32 	%f258, [%r8+56];
	ld.shared.f32 	%f259, [%r71+896];
	fma.rn.f32 	%f260, %f258, %f259, %f257;
	ld.shared.f32 	%f261, [%r8+60];
	ld.shared.f32 	%f262, [%r71+960];
	fma.rn.f32 	%f263, %f261, %f262, %f260;
	bar.sync 	0;
	ld.global.f32 	%f264, [%rd18+64];
	st.shared.f32 	[%r66], %f264;
	add.s32 	%r73, %r67, 16;
	mad.lo.s32 	%r74, %r73, %r31, %r5;
	mul.wide.u32 	%rd22, %r74, 4;
	add.s64 	%rd23, %rd19, %rd22;
	ld.global.f32 	%f265, [%rd23];
	st.shared.f32 	[%r72], %f265;
	bar.sync 	0;
	ld.shared.f32 	%f266, [%r8];
	ld.shared.f32 	%f267, [%r71];
	fma.rn.f32 	%f268, %f266, %f267, %f263;
	ld.shared.f32 	%f269, [%r8+4];
	ld.shared.f32 	%f270, [%r71+64];
	fma.rn.f32 	%f271, %f269, %f270, %f268;
	ld.shared.f32 	%f272, [%r8+8];
	ld.shared.f32 	%f273, [%r71+128];
	fma.rn.f32 	%f274, %f272, %f273, %f271;
	ld.shared.f32 	%f275, [%r8+12];
	ld.shared.f32 	%f276, [%r71+192];
	fma.rn.f32 	%f277, %f275, %f276, %f274;
	ld.shared.f32 	%f278, [%r8+16];
	ld.shared.f32 	%f279, [%r71+256];
	fma.rn.f32 	%f280, %f278, %f279, %f277;
	ld.shared.f32 	%f281, [%r8+20];
	ld.shared.f32 	%f282, [%r71+320];
	fma.rn.f32 	%f283, %f281, %f282, %f280;
	ld.shared.f32 	%f284, [%r8+24];
	ld.shared.f32 	%f285, [%r71+384];
	fma.rn.f32 	%f286, %f284, %f285, %f283;
	ld.shared.f32 	%f287, [%r8+28];
	ld.shared.f32 	%f288, [%r71+448];
	fma.rn.f32 	%f289, %f287, %f288, %f286;
	ld.shared.f32 	%f290, [%r8+32];
	ld.shared.f32 	%f291, [%r71+512];
	fma.rn.f32 	%f292, %f290, %f291, %f289;
	ld.shared.f32 	%f293, [%r8+36];
	ld.shared.f32 	%f294, [%r71+576];
	fma.rn.f32 	%f295, %f293, %f294, %f292;
	ld.shared.f32 	%f296, [%r8+40];
	ld.shared.f32 	%f297, [%r71+640];
	fma.rn.f32 	%f298, %f296, %f297, %f295;
	ld.shared.f32 	%f299, [%r8+44];
	ld.shared.f32 	%f300, [%r71+704];
	fma.rn.f32 	%f301, %f299, %f300, %f298;
	ld.shared.f32 	%f302, [%r8+48];
	ld.shared.f32 	%f303, [%r71+768];
	fma.rn.f32 	%f304, %f302, %f303, %f301;
	ld.shared.f32 	%f305, [%r8+52];
	ld.shared.f32 	%f306, [%r71+832];
	fma.rn.f32 	%f307, %f305, %f306, %f304;
	ld.shared.f32 	%f308, [%r8+56];
	ld.shared.f32 	%f309, [%r71+896];
	fma.rn.f32 	%f310, %f308, %f309, %f307;
	ld.shared.f32 	%f311, [%r8+60];
	ld.shared.f32 	%f312, [%r71+960];
	fma.rn.f32 	%f367, %f311, %f312, %f310;
	bar.sync 	0;
	add.s32 	%r103, %r103, 2;
$L__BB0_7:
	and.b32  	%r75, %r6, 1;
	setp.eq.b32 	%p6, %r75, 1;
	not.pred 	%p7, %p6;
	@%p7 bra 	$L__BB0_9;
	ld.param.u64 	%rd39, [_Z6matMulPfS_S_i_param_2];
	ld.param.u64 	%rd36, [_Z6matMulPfS_S_i_param_1];
	shl.b32 	%r76, %r103, 4;
	mad.lo.s32 	%r81, %r31, %r3, %r2;
	add.s32 	%r82, %r81, %r76;
	cvta.to.global.u64 	%rd24, %rd36;
	mul.wide.s32 	%rd25, %r82, 4;
	add.s64 	%rd26, %rd24, %rd25;
	ld.global.f32 	%f313, [%rd26];
	shl.b32 	%r83, %r2, 2;
	add.s32 	%r84, %r8, %r83;
	st.shared.f32 	[%r84], %f313;
	add.s32 	%r85, %r76, %r1;
	mad.lo.s32 	%r86, %r85, %r31, %r5;
	cvta.to.global.u64 	%rd27, %rd39;
	mul.wide.u32 	%rd28, %r86, 4;
	add.s64 	%rd29, %rd27, %rd28;
	ld.global.f32 	%f314, [%rd29];
	mov.u32 	%r88, _ZZ6matMulPfS_S_iE3Nds;
	add.s32 	%r89, %r88, %r83;
	add.s32 	%r90, %r89, %r39;
	st.shared.f32 	[%r90], %f314;
	bar.sync 	0;
	ld.shared.f32 	%f315, [%r8];
	ld.shared.f32 	%f316, [%r89];
	fma.rn.f32 	%f317, %f315, %f316, %f367;
	ld.shared.f32 	%f318, [%r8+4];
	ld.shared.f32 	%f319, [%r89+64];
	fma.rn.f32 	%f320, %f318, %f319, %f317;
	ld.shared.f32 	%f321, [%r8+8];
	ld.shared.f32 	%f322, [%r89+128];
	fma.rn.f32 	%f323, %f321, %f322, %f320;
	ld.shared.f32 	%f324, [%r8+12];
	ld.shared.f32 	%f325, [%r89+192];
	fma.rn.f32 	%f326, %f324, %f325, %f323;
	ld.shared.f32 	%f327, [%r8+16];
	ld.shared.f32 	%f328, [%r89+256];
	fma.rn.f32 	%f329, %f327, %f328, %f326;
	ld.shared.f32 	%f330, [%r8+20];
	ld.shared.f32 	%f331, [%r89+320];
	fma.rn.f32 	%f332, %f330, %f331, %f329;
	ld.shared.f32 	%f333, [%r8+24];
	ld.shared.f32 	%f334, [%r89+384];
	fma.rn.f32 	%f335, %f333, %f334, %f332;
	ld.shared.f32 	%f336, [%r8+28];
	ld.shared.f32 	%f337, [%r89+448];
	fma.rn.f32 	%f338, %f336, %f337, %f335;
	ld.shared.f32 	%f339, [%r8+32];
	ld.shared.f32 	%f340, [%r89+512];
	fma.rn.f32 	%f341, %f339, %f340, %f338;
	ld.shared.f32 	%f342, [%r8+36];
	ld.shared.f32 	%f343, [%r89+576];
	fma.rn.f32 	%f344, %f342, %f343, %f341;
	ld.shared.f32 	%f345, [%r8+40];
	ld.shared.f32 	%f346, [%r89+640];
	fma.rn.f32 	%f347, %f345, %f346, %f344;
	ld.shared.f32 	%f348, [%r8+44];
	ld.shared.f32 	%f349, [%r89+704];
	fma.rn.f32 	%f350, %f348, %f349, %f347;
	ld.shared.f32 	%f351, [%r8+48];
	ld.shared.f32 	%f352, [%r89+768];
	fma.rn.f32 	%f353, %f351, %f352, %f350;
	ld.shared.f32 	%f354, [%r8+52];
	ld.shared.f32 	%f355, [%r89+832];
	fma.rn.f32 	%f356, %f354, %f355, %f353;
	ld.shared.f32 	%f357, [%r8+56];
	ld.shared.f32 	%f358, [%r89+896];
	fma.rn.f32 	%f359, %f357, %f358, %f356;
	ld.shared.f32 	%f360, [%r8+60];
	ld.shared.f32 	%f361, [%r89+960];
	fma.rn.f32 	%f367, %f360, %f361, %f359;
	bar.sync 	0;
$L__BB0_9:
	ld.param.u64 	%rd33, [_Z6matMulPfS_S_i_param_0];
	cvta.to.global.u64 	%rd30, %rd33;
	mad.lo.s32 	%r95, %r31, %r3, %r5;
	mul.wide.s32 	%rd31, %r95, 4;
	add.s64 	%rd32, %rd30, %rd31;
	st.global.f32 	[%rd32], %f367;
	ret;

}


// ===== COMPILED SASS (sm_100) =====

	.target	sm_100

	.elftype	@"ET_EXEC"


//--------------------- .note.nv.tkinfo           --------------------------
	.section	.note.nv.tkinfo,"",@"SHT_NOTE"
	.sectionflags	@"SHF_NOTE_NV_TKINFO"
	.tkinfo
        /*0018*/ 	.word	0x00000002
        /*0030*/ 	.string	""
        /*0030*/ 	.string	"ptxas"
        /*0030*/ 	.string	"Cuda compilation tools, release 13.0, V13.0.88"
        /*0030*/ 	.string	"Build cuda_13.0.r13.0/compiler.36424714_0"
        /*0030*/ 	.string	"-arch sm_100 -m 64 "



//--------------------- .note.nv.cuinfo           --------------------------
	.section	.note.nv.cuinfo,"",@"SHT_NOTE"
	.sectionflags	@"SHF_NOTE_NV_CUINFO"
        /*0018*/ 	.short	0x0002
        /*001a*/ 	.short	0x0064
        /*001c*/ 	.short	0x0082
	.zero		2


//--------------------- .nv.info                  --------------------------
	.section	.nv.info,"",@"SHT_CUDA_INFO"
	.align	4


	//----- nvinfo : EIATTR_REGCOUNT
	.align		4
        /*0000*/ 	.byte	0x04, 0x2f
        /*0002*/ 	.short	(.L_1 - .L_0)
	.align		4
.L_0:
        /*0004*/ 	.word	index@(_Z6matMulPfS_S_i)
        /*0008*/ 	.word	0x00000028


	//----- nvinfo : EIATTR_FRAME_SIZE
	.align		4
.L_1:
        /*000c*/ 	.byte	0x04, 0x11
        /*000e*/ 	.short	(.L_3 - .L_2)
	.align		4
.L_2:
        /*0010*/ 	.word	index@(_Z6matMulPfS_S_i)
        /*0014*/ 	.word	0x00000000


	//----- nvinfo : EIATTR_MIN_STACK_SIZE
	.align		4
.L_3:
        /*0018*/ 	.byte	0x04, 0x12
        /*001a*/ 	.short	(.L_5 - .L_4)
	.align		4
.L_4:
        /*001c*/ 	.word	index@(_Z6matMulPfS_S_i)
        /*0020*/ 	.word	0x00000000
.L_5:


//--------------------- .nv.compat                --------------------------
	.section	.nv.compat,"",@"SHT_CUDA_COMPAT_INFO"
	.align	4
        /*0000*/ 	.byte	0x02, 0x09, 0x00, 0x00, 0x02, 0x02, 0x01, 0x00, 0x02, 0x05, 0x05, 0x00, 0x03, 0x07, 0x01, 0x01
        /*0010*/ 	.byte	0x02, 0x03, 0x00, 0x00, 0x02, 0x06, 0x01, 0x00, 0x04, 0x0b, 0x08, 0x00, 0x09, 0x00, 0x00, 0x00
        /*0020*/ 	.byte	0x00, 0x00, 0x00, 0x00


//--------------------- .nv.info._Z6matMulPfS_S_i --------------------------
	.section	.nv.info._Z6matMulPfS_S_i,"",@"SHT_CUDA_INFO"
	.sectionflags	@""
	.align	4


	//----- nvinfo : EIATTR_CUDA_API_VERSION
	.align		4
        /*0000*/ 	.byte	0x04, 0x37
        /*0002*/ 	.short	(.L_7 - .L_6)
.L_6:
        /*0004*/ 	.word	0x00000082


	//----- nvinfo : EIATTR_KPARAM_INFO
	.align		4
.L_7:
        /*0008*/ 	.byte	0x04, 0x17
        /*000a*/ 	.short	(.L_9 - .L_8)
.L_8:
        /*000c*/ 	.word	0x00000000
        /*0010*/ 	.short	0x0003
        /*0012*/ 	.short	0x0018
        /*0014*/ 	.byte	0x00, 0xf0, 0x11, 0x00


	//----- nvinfo : EIATTR_KPARAM_INFO
	.align		4
.L_9:
        /*0018*/ 	.byte	0x04, 0x17
        /*001a*/ 	.short	(.L_11 - .L_10)
.L_10:
        /*001c*/ 	.word	0x00000000
        /*0020*/ 	.short	0x0002
        /*0022*/ 	.short	0x0010
        /*0024*/ 	.byte	0x00, 0xf5, 0x21, 0x00


	//----- nvinfo : EIATTR_KPARAM_INFO
	.align		4
.L_11:
        /*0028*/ 	.byte	0x04, 0x17
        /*002a*/ 	.short	(.L_13 - .L_12)
.L_12:
        /*002c*/ 	.word	0x00000000
        /*0030*/ 	.short	0x0001
        /*0032*/ 	.short	0x0008
        /*0034*/ 	.byte	0x00, 0xf5, 0x21, 0x00


	//----- nvinfo : EIATTR_KPARAM_INFO
	.align		4
.L_13:
        /*0038*/ 	.byte	0x04, 0x17
        /*003a*/ 	.short	(.L_15 - .L_14)
.L_14:
        /*003c*/ 	.word	0x00000000
        /*0040*/ 	.short	0x0000
        /*0042*/ 	.short	0x0000
        /*0044*/ 	.byte	0x00, 0xf5, 0x21, 0x00


	//----- nvinfo : EIATTR_SPARSE_MMA_MASK
	.align		4
.L_15:
        /*0048*/ 	.byte	0x03, 0x50
        /*004a*/ 	.short	0x0000


	//----- nvinfo : EIATTR_MAXREG_COUNT
	.align		4
        /*004c*/ 	.byte	0x03, 0x1b
        /*004e*/ 	.short	0x00ff


	//----- nvinfo : EIATTR_NUM_BARRIERS
	.align		4
        /*0050*/ 	.byte	0x02, 0x4c
        /*0052*/ 	.byte	0x01
	.zero		1


	//----- nvinfo : EIATTR_MERCURY_ISA_VERSION
	.align		4
        /*0054*/ 	.byte	0x03, 0x5f
        /*0056*/ 	.short	0x0101


	//----- nvinfo : EIATTR_VRC_CTA_INIT_COUNT
	.align		4
        /*0058*/ 	.byte	0x02, 0x4a
	.zero		1
	.zero		1


	//----- nvinfo : EIATTR_EXIT_INSTR_OFFSETS
	.align		4
        /*005c*/ 	.byte	0x04, 0x1c
        /*005e*/ 	.short	(.L_17 - .L_16)


	//   ....[0]....
.L_16:
        /*0060*/ 	.word	0x00001890


	//----- nvinfo : EIATTR_CBANK_PARAM_SIZE
	.align		4
.L_17:
        /*0064*/ 	.byte	0x03, 0x19
        /*0066*/ 	.short	0x001c


	//----- nvinfo : EIATTR_PARAM_CBANK
	.align		4
        /*0068*/ 	.byte	0x04, 0x0a
        /*006a*/ 	.short	(.L_19 - .L_18)
	.align		4
.L_18:
        /*006c*/ 	.word	index@(.nv.constant0._Z6matMulPfS_S_i)
        /*0070*/ 	.short	0x0380
        /*0072*/ 	.short	0x001c


	//----- nvinfo : EIATTR_SW_WAR
	.align		4
.L_19:
        /*0074*/ 	.byte	0x04, 0x36
        /*0076*/ 	.short	(.L_21 - .L_20)
.L_20:
        /*0078*/ 	.word	0x00000008
.L_21:


//--------------------- .nv.callgraph             --------------------------
	.section	.nv.callgraph,"",@"SHT_CUDA_CALLGRAPH"
	.align	4
	.sectionentsize	8
	.align		4
        /*0000*/ 	.word	0x00000000
	.align		4
        /*0004*/ 	.word	0xffffffff
	.align		4
        /*0008*/ 	.word	0x00000000
	.align		4
        /*000c*/ 	.word	0xfffffffe
	.align		4
        /*0010*/ 	.word	0x00000000
	.align		4
        /*0014*/ 	.word	0xfffffffd
	.align		4
        /*0018*/ 	.word	0x00000000
	.align		4
        /*001c*/ 	.word	0xfffffffc


//--------------------- .text._Z6matMulPfS_S_i    --------------------------
	.section	.text._Z6matMulPfS_S_i,"ax",@progbits
	.align	128
        .global         _Z6matMulPfS_S_i
        .type           _Z6matMulPfS_S_i,@function
        .size           _Z6matMulPfS_S_i,(.L_x_5 - _Z6matMulPfS_S_i)
        .other          _Z6matMulPfS_S_i,@"STO_CUDA_ENTRY STV_DEFAULT"
_Z6matMulPfS_S_i:
.text._Z6matMulPfS_S_i:
[----:B------:R-:W-:Y:S08]  /*0000*/  LDC R1, c[0x0][0x37c] ;  /* 0x0000df00ff017b82 */ /* 0x000ff00000000800 */
[----:B------:R-:W0:Y:S01]  /*0010*/  LDC R5, c[0x0][0x398] ;  /* 0x0000e600ff057b82 */ /* 0x000e220000000800 */
[----:B------:R-:W1:Y:S01]  /*0020*/  S2R R3, SR_TID.X ;  /* 0x0000000000037919 */ /* 0x000e620000002100 */
[----:B------:R-:W2:Y:S01]  /*0030*/  LDCU.64 UR8, c[0x0][0x358] ;  /* 0x00006b00ff0877ac */ /* 0x000ea20008000a00 */
[----:B------:R-:W-:Y:S01]  /*0040*/  HFMA2 R31, -RZ, RZ, 0, 0 ;  /* 0x00000000ff1f7431 */ /* 0x000fe200000001ff */
[----:B------:R-:W1:Y:S01]  /*0050*/  S2R R6, SR_CTAID.X ;  /* 0x0000000000067919 */ /* 0x000e620000002500 */
[----:B------:R-:W3:Y:S01]  /*0060*/  S2R R2, SR_TID.Y ;  /* 0x0000000000027919 */ /* 0x000ee20000002200 */
[----:B------:R-:W3:Y:S01]  /*0070*/  S2R R11, SR_CTAID.Y ;  /* 0x00000000000b7919 */ /* 0x000ee20000002600 */
[----:B0-----:R-:W-:-:S02]  /*0080*/  ISETP.GE.AND P0, PT, R5, 0x10, PT ;  /* 0x000000100500780c */ /* 0x001fc40003f06270 */
[----:B------:R-:W-:-:S04]  /*0090*/  SHF.R.S32.HI R0, RZ, 0x1f, R5 ;  /* 0x0000001fff007819 */ /* 0x000fc80000011405 */
[----:B------:R-:W-:Y:S02]  /*00a0*/  LEA.HI R0, R0, R5, RZ, 0x4 ;  /* 0x0000000500007211 */ /* 0x000fe400078f20ff */
[----:B-1----:R-:W-:Y:S02]  /*00b0*/  LEA R6, R6, R3, 0x4 ;  /* 0x0000000306067211 */ /* 0x002fe400078e20ff */
[----:B---3--:R-:W-:-:S03]  /*00c0*/  LEA R4, R11, R2, 0x4 ;  /* 0x000000020b047211 */ /* 0x008fc600078e20ff */
[----:B--2---:R-:W-:Y:S05]  /*00d0*/  @!P0 BRA `(.L_x_0) ;  /* 0x0000001400dc8947 */ /* 0x004fea0003800000 */
[----:B------:R-:W0:Y:S01]  /*00e0*/  S2UR UR6, SR_CgaCtaId ;  /* 0x00000000000679c3 */ /* 0x000e220000008800 */
[----:B------:R-:W-:Y:S01]  /*00f0*/  SHF.R.S32.HI R29, RZ, 0x4, R0 ;  /* 0x00000004ff1d7819 */ /* 0x000fe20000011400 */
[----:B------:R-:W-:Y:S01]  /*0100*/  UMOV UR4, 0x400 ;  /* 0x0000040000047882 */ /* 0x000fe20000000000 */
[----:B------:R-:W-:Y:S01]  /*0110*/  IMAD R21, R6, R5, R2 ;  /* 0x0000000506157224 */ /* 0x000fe200078e0202 */
[----:B------:R-:W-:Y:S02]  /*0120*/  MOV R31, RZ ;  /* 0x000000ff001f7202 */ /* 0x000fe40000000f00 */
[----:B------:R-:W-:-:S04]  /*0130*/  IADD3 R0, PT, PT, R29, -0x1, RZ ;  /* 0xffffffff1d007810 */ /* 0x000fc80007ffe0ff */
[----:B------:R-:W-:Y:S02]  /*0140*/  ISETP.GE.U32.AND P0, PT, R0, 0x3, PT ;  /* 0x000000030000780c */ /* 0x000fe40003f06070 */
[----:B------:R-:W-:Y:S01]  /*0150*/  MOV R0, RZ ;  /* 0x000000ff00007202 */ /* 0x000fe20000000f00 */
[----:B0-----:R-:W-:-:S06]  /*0160*/  ULEA UR5, UR6, UR4, 0x18 ;  /* 0x0000000406057291 */ /* 0x001fcc000f8ec0ff */
[----:B------:R-:W-:-:S04]  /*0170*/  LEA R7, R3, UR5, 0x6 ;  /* 0x0000000503077c11 */ /* 0x000fc8000f8e30ff */
[----:B------:R-:W-:Y:S05]  /*0180*/  @!P0 BRA `(.L_x_1) ;  /* 0x0000000c002c8947 */ /* 0x000fea0003800000 */
[C---:B------:R-:W-:Y:S01]  /*0190*/  IADD3 R0, PT, PT, R3.reuse, 0x30, RZ ;  /* 0x0000003003007810 */ /* 0x040fe20007ffe0ff */
[----:B------:R-:W-:Y:S01]  /*01a0*/  UIADD3 UR5, UPT, UPT, UR4, 0x400, URZ ;  /* 0x0000040004057890 */ /* 0x000fe2000fffe0ff */
[C---:B------:R-:W-:Y:S01]  /*01b0*/  IADD3 R8, PT, PT, R3.reuse, 0x20, RZ ;  /* 0x0000002003087810 */ /* 0x040fe20007ffe0ff */
[CCC-:B------:R-:W-:Y:S01]  /*01c0*/  IMAD R24, R3.reuse, R5.reuse, R2.reuse ;  /* 0x0000000503187224 */ /* 0x1c0fe200078e0202 */
[----:B------:R-:W-:Y:S01]  /*01d0*/  IADD3 R9, PT, PT, R3, 0x10, RZ ;  /* 0x0000001003097810 */ /* 0x000fe20007ffe0ff */
[-CC-:B------:R-:W-:Y:S01]  /*01e0*/  IMAD R0, R0, R5.reuse, R2.reuse ;  /* 0x0000000500007224 */ /* 0x180fe200078e0202 */
[----:B------:R-:W-:Y:S01]  /*01f0*/  ULEA UR5, UR6, UR5, 0x18 ;  /* 0x0000000506057291 */ /* 0x000fe2000f8ec0ff */
[-CC-:B------:R-:W-:Y:S02]  /*0200*/  IMAD R8, R8, R5.reuse, R2.reuse ;  /* 0x0000000508087224 */ /* 0x180fe400078e0202 */
[----:B------:R-:W-:Y:S02]  /*0210*/  HFMA2 R31, -RZ, RZ, 0, 0 ;  /* 0x00000000ff1f7431 */ /* 0x000fe400000001ff */
[----:B------:R-:W-:Y:S01]  /*0220*/  IMAD R9, R9, R5, R2 ;  /* 0x0000000509097224 */ /* 0x000fe200078e0202 */
[----:B------:R-:W-:-:S02]  /*0230*/  LEA R30, R11, R0, 0x4 ;  /* 0x000000000b1e7211 */ /* 0x000fc400078e20ff */
[----:B------:R-:W-:Y:S02]  /*0240*/  LOP3.LUT R0, R29, 0x7fffffc, RZ, 0xc0, !PT ;  /* 0x07fffffc1d007812 */ /* 0x000fe400078ec0ff */
[----:B------:R-:W-:Y:S02]  /*0250*/  LEA R22, R2, UR5, 0x2 ;  /* 0x0000000502167c11 */ /* 0x000fe4000f8e10ff */
[C---:B------:R-:W-:Y:S02]  /*0260*/  LEA R24, R11.reuse, R24, 0x4 ;  /* 0x000000180b187211 */ /* 0x040fe400078e20ff */
[C---:B------:R-:W-:Y:S02]  /*0270*/  LEA R28, R11.reuse, R8, 0x4 ;  /* 0x000000080b1c7211 */ /* 0x040fe400078e20ff */
[----:B------:R-:W-:Y:S02]  /*0280*/  LEA R26, R11, R9, 0x4 ;  /* 0x000000090b1a7211 */ /* 0x000fe400078e20ff */
[----:B------:R-:W-:-:S02]  /*0290*/  MOV R27, R21 ;  /* 0x00000015001b7202 */ /* 0x000fc40000000f00 */
[----:B------:R-:W-:Y:S02]  /*02a0*/  LEA R23, R2, R7, 0x2 ;  /* 0x0000000702177211 */ /* 0x000fe400078e10ff */
[----:B------:R-:W-:Y:S02]  /*02b0*/  IADD3 R25, PT, PT, -R0, RZ, RZ ;  /* 0x000000ff00197210 */ /* 0x000fe40007ffe1ff */
[----:B------:R-:W-:-:S07]  /*02c0*/  LEA R20, R3, R22, 0x6 ;  /* 0x0000001603147211 */ /* 0x000fce00078e30ff */
.L_x_2:
[----:B------:R-:W0:Y:S08]  /*02d0*/  LDC.64 R16, c[0x0][0x388] ;  /* 0x0000e200ff107b82 */ /* 0x000e300000000a00 */
[----:B------:R-:W1:Y:S01]  /*02e0*/  LDC.64 R18, c[0x0][0x390] ;  /* 0x0000e400ff127b82 */ /* 0x000e620000000a00 */
[----:B0-----:R-:W-:-:S05]  /*02f0*/  IMAD.WIDE R16, R27, 0x4, R16 ;  /* 0x000000041b107825 */ /* 0x001fca00078e0210 */
[----:B------:R-:W2:Y:S01]  /*0300*/  LDG.E R10, desc[UR8][R16.64] ;  /* 0x00000008100a7981 */ /* 0x000ea2000c1e1900 */
[----:B-1----:R-:W-:-:S05]  /*0310*/  IMAD.WIDE.U32 R8, R24, 0x4, R18 ;  /* 0x0000000418087825 */ /* 0x002fca00078e0012 */
[----:B------:R-:W3:Y:S04]  /*0320*/  LDG.E R35, desc[UR8][R8.64] ;  /* 0x0000000808237981 */ /* 0x000ee8000c1e1900 */
[----:B--2---:R-:W-:Y:S04]  /*0330*/  STS [R23], R10 ;  /* 0x0000000a17007388 */ /* 0x004fe80000000800 */
[----:B---3--:R-:W-:Y:S01]  /*0340*/  STS [R20], R35 ;  /* 0x0000002314007388 */ /* 0x008fe20000000800 */
[----:B------:R-:W-:Y:S06]  /*0350*/  BAR.SYNC.DEFER_BLOCKING 0x0 ;  /* 0x0000000000007b1d */ /* 0x000fec0000010000 */
[----:B------:R-:W-:Y:S04]  /*0360*/  LDS R11, [R22] ;  /* 0x00000000160b7984 */ /* 0x000fe80000000800 */
[----:B------:R-:W0:Y:S04]  /*0370*/  LDS.128 R12, [R7] ;  /* 0x00000000070c7984 */ /* 0x000e280000000c00 */
[----:B------:R-:W1:Y:S04]  /*0380*/  LDS R37, [R22+0x40] ;  /* 0x0000400016257984 */ /* 0x000e680000000800 */
[----:B------:R-:W2:Y:S01]  /*0390*/  LDS R33, [R22+0x80] ;  /* 0x0000800016217984 */ /* 0x000ea20000000800 */
[----:B0-----:R-:W-:-:S03]  /*03a0*/  FFMA R32, R12, R11, R31 ;  /* 0x0000000b0c207223 */ /* 0x001fc6000000001f */
[----:B------:R-:W0:Y:S01]  /*03b0*/  LDS R12, [R22+0xc0] ;  /* 0x0000c000160c7984 */ /* 0x000e220000000800 */
[----:B-1----:R-:W-:-:S03]  /*03c0*/  FFMA R34, R37, R13, R32 ;  /* 0x0000000d25227223 */ /* 0x002fc60000000020 */
[----:B------:R-:W-:Y:S04]  /*03d0*/  LDS R13, [R22+0x100] ;  /* 0x00010000160d7984 */ /* 0x000fe80000000800 */
[----:B------:R-:W1:Y:S04]  /*03e0*/  LDS.128 R8, [R7+0x10] ;  /* 0x0000100007087984 */ /* 0x000e680000000c00 */
[----:B------:R-:W3:Y:S04]  /*03f0*/  LDS R32, [R22+0x140] ;  /* 0x0001400016207984 */ /* 0x000ee80000000800 */
[----:B------:R-:W4:Y:S01]  /*0400*/  LDS R31, [R22+0x180] ;  /* 0x00018000161f7984 */ /* 0x000f220000000800 */
[----:B--2---:R-:W-:-:S03]  /*0410*/  FFMA R33, R33, R14, R34 ;  /* 0x0000000e21217223 */ /* 0x004fc60000000022 */
[----:B------:R-:W-:Y:S04]  /*0420*/  LDS R37, [R22+0x340] ;  /* 0x0003400016257984 */ /* 0x000fe80000000800 */
[----:B------:R-:W-:Y:S01]  /*0430*/  LDS R34, [R22+0x3c0] ;  /* 0x0003c00016227984 */ /* 0x000fe20000000800 */
[----:B0-----:R-:W-:-:S03]  /*0440*/  FFMA R15, R12, R15, R33 ;  /* 0x0000000f0c0f7223 */ /* 0x001fc60000000021 */
[----:B------:R-:W-:Y:S01]  /*0450*/  LDS R33, [R22+0x240] ;  /* 0x0002400016217984 */ /* 0x000fe20000000800 */
[----:B-1----:R-:W-:-:S03]  /*0460*/  FFMA R13, R8, R13, R15 ;  /* 0x0000000d080d7223 */ /* 0x002fc6000000000f */
[----:B------:R-:W0:Y:S01]  /*0470*/  LDS R8, [R22+0x1c0] ;  /* 0x0001c00016087984 */ /* 0x000e220000000800 */
[----:B---3--:R-:W-:-:S03]  /*0480*/  FFMA R32, R32, R9, R13 ;  /* 0x0000000920207223 */ /* 0x008fc6000000000d */
[----:B------:R-:W-:Y:S04]  /*0490*/  LDS R9, [R22+0x200] ;  /* 0x0002000016097984 */ /* 0x000fe80000000800 */
[----:B------:R-:W1:Y:S01]  /*04a0*/  LDS.128 R12, [R7+0x20] ;  /* 0x00002000070c7984 */ /* 0x000e620000000c00 */
[----:B----4-:R-:W-:-:S03]  /*04b0*/  FFMA R31, R31, R10, R32 ;  /* 0x0000000a1f1f7223 */ /* 0x010fc60000000020 */
[----:B------:R-:W2:Y:S04]  /*04c0*/  LDS R32, [R22+0x280] ;  /* 0x0002800016207984 */ /* 0x000ea80000000800 */
[----:B------:R-:W3:Y:S01]  /*04d0*/  LDS R10, [R22+0x2c0] ;  /* 0x0002c000160a7984 */ /* 0x000ee20000000800 */
[----:B0-----:R-:W-:-:S03]  /*04e0*/  FFMA R11, R8, R11, R31 ;  /* 0x0000000b080b7223 */ /* 0x001fc6000000001f */
[----:B------:R-:W-:Y:S01]  /*04f0*/  LDS R31, [R22+0x380] ;  /* 0x00038000161f7984 */ /* 0x000fe20000000800 */
[----:B-1----:R-:W-:-:S03]  /*0500*/  FFMA R12, R12, R9, R11 ;  /* 0x000000090c0c7223 */ /* 0x002fc6000000000b */
[----:B------:R-:W-:Y:S01]  /*0510*/  LDS R9, [R22+0x300] ;  /* 0x0003000016097984 */ /* 0x000fe20000000800 */
[----:B------:R-:W-:-:S04]  /*0520*/  FFMA R13, R33, R13, R12 ;  /* 0x0000000d210d7223 */ /* 0x000fc8000000000c */
[----:B--2---:R-:W-:-:S04]  /*0530*/  FFMA R13, R32, R14, R13 ;  /* 0x0000000e200d7223 */ /* 0x004fc8000000000d */
[----:B---3--:R-:W-:Y:S02]  /*0540*/  FFMA R11, R10, R15, R13 ;  /* 0x0000000f0a0b7223 */ /* 0x008fe4000000000d */
[----:B------:R-:W0:Y:S01]  /*0550*/  LDS.128 R12, [R7+0x30] ;  /* 0x00003000070c7984 */ /* 0x000e220000000c00 */
[----:B------:R-:W-:Y:S01]  /*0560*/  IMAD.WIDE.U32 R32, R26, 0x4, R18 ;  /* 0x000000041a207825 */ /* 0x000fe200078e0012 */
[----:B------:R-:W-:Y:S06]  /*0570*/  BAR.SYNC.DEFER_BLOCKING 0x0 ;  /* 0x0000000000007b1d */ /* 0x000fec0000010000 */
[----:B------:R-:W2:Y:S04]  /*0580*/  LDG.E R33, desc[UR8][R32.64] ;  /* 0x0000000820217981 */ /* 0x000ea8000c1e1900 */
[----:B------:R-:W3:Y:S01]  /*0590*/  LDG.E R32, desc[UR8][R16.64+0x40] ;  /* 0x0000400810207981 */ /* 0x000ee2000c1e1900 */
[----:B0-----:R-:W-:-:S04]  /*05a0*/  FFMA R12, R12, R9, R11 ;  /* 0x000000090c0c7223 */ /* 0x001fc8000000000b */
[----:B------:R-:W-:-:S04]  /*05b0*/  FFMA R36, R37, R13, R12 ;  /* 0x0000000d25247223 */ /* 0x000fc8000000000c */
[----:B------:R-:W-:-:S04]  /*05c0*/  FFMA R31, R31, R14, R36 ;  /* 0x0000000e1f1f7223 */ /* 0x000fc80000000024 */
[----:B------:R-:W-:Y:S01]  /*05d0*/  FFMA R15, R34, R15, R31 ;  /* 0x0000000f220f7223 */ /* 0x000fe2000000001f */
[----:B---3--:R-:W-:Y:S04]  /*05e0*/  STS [R23], R32 ;  /* 0x0000002017007388 */ /* 0x008fe80000000800 */
[----:B--2---:R-:W-:Y:S01]  /*05f0*/  STS [R20], R33 ;  /* 0x0000002114007388 */ /* 0x004fe20000000800 */
[----:B------:R-:W-:Y:S06]  /*0600*/  BAR.SYNC.DEFER_BLOCKING 0x0 ;  /* 0x0000000000007b1d */ /* 0x000fec0000010000 */
[----:B------:R-:W-:Y:S04]  /*0610*/  LDS R35, [R22] ;  /* 0x0000000016237984 */ /* 0x000fe80000000800 */
[----:B------:R-:W0:Y:S04]  /*0620*/  LDS.128 R8, [R7] ;  /* 0x0000000007087984 */ /* 0x000e280000000c00 */
[----:B------:R-:W1:Y:S04]  /*0630*/  LDS R12, [R22+0x40] ;  /* 0x00004000160c7984 */ /* 0x000e680000000800 */
[----:B------:R-:W2:Y:S04]  /*0640*/  LDS R31, [R22+0x80] ;  /* 0x00008000161f7984 */ /* 0x000ea80000000800 */
[----:B------:R-:W-:Y:S04]  /*0650*/  LDS R32, [R22+0x140] ;  /* 0x0001400016207984 */ /* 0x000fe80000000800 */
[----:B------:R-:W-:Y:S04]  /*0660*/  LDS R33, [R22+0x180] ;  /* 0x0001800016217984 */ /* 0x000fe80000000800 */
[----:B------:R-:W-:Y:S01]  /*0670*/  LDS R37, [R22+0x340] ;  /* 0x0003400016257984 */ /* 0x000fe20000000800 */
[----:B0-----:R-:W-:-:S03]  /*0680*/  FFMA R15, R8, R35, R15 ;  /* 0x00000023080f7223 */ /* 0x001fc6000000000f */
[----:B------:R-:W0:Y:S01]  /*0690*/  LDS R8, [R22+0xc0] ;  /* 0x0000c00016087984 */ /* 0x000e220000000800 */
[----:B-1----:R-:W-:-:S03]  /*06a0*/  FFMA R34, R12, R9, R15 ;  /* 0x000000090c227223 */ /* 0x002fc6000000000f */
[----:B------:R-:W-:Y:S04]  /*06b0*/  LDS R9, [R22+0x100] ;  /* 0x0001000016097984 */ /* 0x000fe80000000800 */
[----:B------:R-:W1:Y:S01]  /*06c0*/  LDS.128 R12, [R7+0x10] ;  /* 0x00001000070c7984 */ /* 0x000e620000000c00 */
[----:B--2---:R-:W-:-:S03]  /*06d0*/  FFMA R31, R31, R10, R34 ;  /* 0x0000000a1f1f7223 */ /* 0x004fc60000000022 */
[----:B------:R-:W-:Y:S01]  /*06e0*/  LDS R34, [R22+0x3c0] ;  /* 0x0003c00016227984 */ /* 0x000fe20000000800 */
[----:B0-----:R-:W-:-:S03]  /*06f0*/  FFMA R11, R8, R11, R31 ;  /* 0x0000000b080b7223 */ /* 0x001fc6000000001f */
[----:B------:R-:W-:Y:S01]  /*0700*/  LDS R31, [R22+0x240] ;  /* 0x00024000161f7984 */ /* 0x000fe20000000800 */
[----:B-1----:R-:W-:-:S03]  /*0710*/  FFMA R9, R12, R9, R11 ;  /* 0x000000090c097223 */ /* 0x002fc6000000000b */
[----:B------:R-:W0:Y:S01]  /*0720*/  LDS R12, [R22+0x1c0] ;  /* 0x0001c000160c7984 */ /* 0x000e220000000800 */
[----:B------:R-:W-:-:S03]  /*0730*/  FFMA R32, R32, R13, R9 ;  /* 0x0000000d20207223 */ /* 0x000fc60000000009 */
[----:B------:R-:W-:Y:S04]  /*0740*/  LDS R13, [R22+0x200] ;  /* 0x00020000160d7984 */ /* 0x000fe80000000800 */
[----:B------:R-:W1:Y:S01]  /*0750*/  LDS.128 R8, [R7+0x20] ;  /* 0x0000200007087984 */ /* 0x000e620000000c00 */
[----:B------:R-:W-:-:S03]  /*0760*/  FFMA R33, R33, R14, R32 ;  /* 0x0000000e21217223 */ /* 0x000fc60000000020 */
[----:B------:R-:W2:Y:S04]  /*0770*/  LDS R32, [R22+0x280] ;  /* 0x0002800016207984 */ /* 0x000ea80000000800 */
[----:B------:R-:W3:Y:S01]  /*0780*/  LDS R14, [R22+0x2c0] ;  /* 0x0002c000160e7984 */ /* 0x000ee20000000800 */
[----:B0-----:R-:W-:-:S04]  /*0790*/  FFMA R15, R12, R15, R33 ;  /* 0x0000000f0c0f7223 */ /* 0x001fc80000000021 */
[----:B-1----:R-:W-:-:S04]  /*07a0*/  FFMA R8, R8, R13, R15 ;  /* 0x0000000d08087223 */ /* 0x002fc8000000000f */
[----:B------:R-:W-:Y:S02]  /*07b0*/  FFMA R9, R31, R9, R8 ;  /* 0x000000091f097223 */ /* 0x000fe40000000008 */
[----:B------:R-:W-:Y:S02]  /*07c0*/  LDS R31, [R22+0x380] ;  /* 0x00038000161f7984 */ /* 0x000fe40000000800 */
[----:B--2---:R-:W-:Y:S02]  /*07d0*/  FFMA R13, R32, R10, R9 ;  /* 0x0000000a200d7223 */ /* 0x004fe40000000009 */
[----:B------:R-:W-:Y:S02]  /*07e0*/  LDS R9, [R22+0x300] ;  /* 0x0003000016097984 */ /* 0x000fe40000000800 */
        /* <DEDUP_REMOVED lines=10> */
[----:B------:R-:W-:Y:S01]  /*0890*/  IMAD.WIDE.U32 R18, R30, 0x4, R18 ;  /* 0x000000041e127825 */ /* 0x000fe200078e0012 */
        /* <DEDUP_REMOVED lines=8> */
[----:B------:R-:W-:Y:S01]  /*0920*/  LDS R34, [R22+0x340] ;  /* 0x0003400016227984 */ /* 0x000fe20000000800 */
[----:B0-----:R-:W-:-:S03]  /*0930*/  FFMA R15, R8, R35, R15 ;  /* 0x00000023080f7223 */ /* 0x001fc6000000000f */
[----:B------:R-:W0:Y:S01]  /*0940*/  LDS R35, [R22+0xc0] ;  /* 0x0000c00016237984 */ /* 0x000e220000000800 */
[----:B-1----:R-:W-:-:S03]  /*0950*/  FFMA R32, R12, R9, R15 ;  /* 0x000000090c207223 */ /* 0x002fc6000000000f */
[----:B------:R-:W-:Y:S04]  /*0960*/  LDS R9, [R22+0x100] ;  /* 0x0001000016097984 */ /* 0x000fe80000000800 */
[----:B------:R-:W1:Y:S04]  /*0970*/  LDS.128 R12, [R7+0x10] ;  /* 0x00001000070c7984 */ /* 0x000e680000000c00 */
[----:B------:R-:W3:Y:S01]  /*0980*/  LDS R8, [R22+0x140] ;  /* 0x0001400016087984 */ /* 0x000ee20000000800 */
[----:B--2---:R-:W-:-:S03]  /*0990*/  FFMA R10, R31, R10, R32 ;  /* 0x0000000a1f0a7223 */ /* 0x004fc60000000020 */
[----:B------:R-:W2:Y:S01]  /*09a0*/  LDS R31, [R22+0x180] ;  /* 0x00018000161f7984 */ /* 0x000ea20000000800 */
[----:B0-----:R-:W-:-:S03]  /*09b0*/  FFMA R11, R35, R11, R10 ;  /* 0x0000000b230b7223 */ /* 0x001fc6000000000a */
[----:B------:R-:W-:Y:S01]  /*09c0*/  LDS R35, [R22+0x240] ;  /* 0x0002400016237984 */ /* 0x000fe20000000800 */
[----:B-1----:R-:W-:-:S03]  /*09d0*/  FFMA R9, R12, R9, R11 ;  /* 0x000000090c097223 */ /* 0x002fc6000000000b */
[----:B------:R-:W0:Y:S01]  /*09e0*/  LDS R12, [R22+0x1c0] ;  /* 0x0001c000160c7984 */ /* 0x000e220000000800 */
[----:B---3--:R-:W-:-:S03]  /*09f0*/  FFMA R32, R8, R13, R9 ;  /* 0x0000000d08207223 */ /* 0x008fc60000000009 */
[----:B------:R-:W1:Y:S04]  /*0a00*/  LDS.128 R8, [R7+0x20] ;  /* 0x0000200007087984 */ /* 0x000e680000000c00 */
[----:B------:R-:W3:Y:S01]  /*0a10*/  LDS R13, [R22+0x280] ;  /* 0x00028000160d7984 */ /* 0x000ee20000000800 */
[----:B--2---:R-:W-:-:S03]  /*0a20*/  FFMA R31, R31, R14, R32 ;  /* 0x0000000e1f1f7223 */ /* 0x004fc60000000020 */
[----:B------:R-:W-:Y:S01]  /*0a30*/  LDS R32, [R22+0x3c0] ;  /* 0x0003c00016207984 */ /* 0x000fe20000000800 */
[----:B0-----:R-:W-:-:S04]  /*0a40*/  FFMA R15, R12, R15, R31 ;  /* 0x0000000f0c0f7223 */ /* 0x001fc8000000001f */
[----:B-1----:R-:W-:Y:S02]  /*0a50*/  FFMA R8, R8, R33, R15 ;  /* 0x0000002108087223 */ /* 0x002fe4000000000f */
[----:B------:R-:W-:Y:S02]  /*0a60*/  LDS R33, [R22+0x380] ;  /* 0x0003800016217984 */ /* 0x000fe40000000800 */
[----:B------:R-:W-:Y:S02]  /*0a70*/  FFMA R12, R35, R9, R8 ;  /* 0x00000009230c7223 */ /* 0x000fe40000000008 */
[----:B------:R-:W0:Y:S02]  /*0a80*/  LDS R8, [R22+0x2c0] ;  /* 0x0002c00016087984 */ /* 0x000e240000000800 */
[----:B---3--:R-:W-:Y:S02]  /*0a90*/  FFMA R9, R13, R10, R12 ;  /* 0x0000000a0d097223 */ /* 0x008fe4000000000c */
[----:B------:R-:W-:Y:S04]  /*0aa0*/  LDS R35, [R22+0x300] ;  /* 0x0003000016237984 */ /* 0x000fe80000000800 */
[----:B------:R-:W1:Y:S01]  /*0ab0*/  LDS.128 R12, [R7+0x30] ;  /* 0x00003000070c7984 */ /* 0x000e620000000c00 */
[----:B------:R-:W-:Y:S06]  /*0ac0*/  BAR.SYNC.DEFER_BLOCKING 0x0 ;  /* 0x0000000000007b1d */ /* 0x000fec0000010000 */
[----:B------:R0:W2:Y:S04]  /*0ad0*/  LDG.E R16, desc[UR8][R16.64+0xc0] ;  /* 0x0000c00810107981 */ /* 0x0000a8000c1e1900 */
[----:B------:R-:W3:Y:S01]  /*0ae0*/  LDG.E R19, desc[UR8][R18.64] ;  /* 0x0000000812137981 */ /* 0x000ee2000c1e1900 */
[----:B0-----:R-:W-:-:S04]  /*0af0*/  FFMA R17, R8, R11, R9 ;  /* 0x0000000b08117223 */ /* 0x001fc80000000009 */
[----:B-1----:R-:W-:-:S04]  /*0b00*/  FFMA R35, R12, R35, R17 ;  /* 0x000000230c237223 */ /* 0x002fc80000000011 */
[----:B------:R-:W-:-:S04]  /*0b10*/  FFMA R34, R34, R13, R35 ;  /* 0x0000000d22227223 */ /* 0x000fc80000000023 */
[----:B------:R-:W-:-:S04]  /*0b20*/  FFMA R33, R33, R14, R34 ;  /* 0x0000000e21217223 */ /* 0x000fc80000000022 */
[----:B------:R-:W-:Y:S01]  /*0b30*/  FFMA R17, R32, R15, R33 ;  /* 0x0000000f20117223 */ /* 0x000fe20000000021 */
[----:B------:R-:W-:-:S04]  /*0b40*/  IADD3 R25, PT, PT, R25, 0x4, RZ ;  /* 0x0000000419197810 */ /* 0x000fc80007ffe0ff */
[----:B------:R-:W-:Y:S02]  /*0b50*/  ISETP.NE.AND P0, PT, R25, RZ, PT ;  /* 0x000000ff1900720c */ /* 0x000fe40003f05270 */
[----:B------:R-:W-:Y:S02]  /*0b60*/  IADD3 R27, PT, PT, R27, 0x40, RZ ;  /* 0x000000401b1b7810 */ /* 0x000fe40007ffe0ff */
[C---:B------:R-:W-:Y:S02]  /*0b70*/  LEA R30, R5.reuse, R30, 0x6 ;  /* 0x0000001e051e7211 */ /* 0x040fe400078e30ff */
[C---:B------:R-:W-:Y:S02]  /*0b80*/  LEA R28, R5.reuse, R28, 0x6 ;  /* 0x0000001c051c7211 */ /* 0x040fe400078e30ff */
[C---:B------:R-:W-:Y:S02]  /*0b90*/  LEA R26, R5.reuse, R26, 0x6 ;  /* 0x0000001a051a7211 */ /* 0x040fe400078e30ff */
[----:B------:R-:W-:Y:S01]  /*0ba0*/  LEA R24, R5, R24, 0x6 ;  /* 0x0000001805187211 */ /* 0x000fe200078e30ff */
[----:B--2---:R-:W-:Y:S04]  /*0bb0*/  STS [R23], R16 ;  /* 0x0000001017007388 */ /* 0x004fe80000000800 */
[----:B---3--:R-:W-:Y:S01]  /*0bc0*/  STS [R20], R19 ;  /* 0x0000001314007388 */ /* 0x008fe20000000800 */
[----:B------:R-:W-:Y:S06]  /*0bd0*/  BAR.SYNC.DEFER_BLOCKING 0x0 ;  /* 0x0000000000007b1d */ /* 0x000fec0000010000 */
[----:B------:R-:W-:Y:S04]  /*0be0*/  LDS R31, [R22] ;  /* 0x00000000161f7984 */ /* 0x000fe80000000800 */
[----:B------:R-:W0:Y:S04]  /*0bf0*/  LDS.128 R8, [R7] ;  /* 0x0000000007087984 */ /* 0x000e280000000c00 */
[----:B------:R-:W1:Y:S04]  /*0c00*/  LDS R36, [R22+0x40] ;  /* 0x0000400016247984 */ /* 0x000e680000000800 */
[----:B------:R-:W2:Y:S04]  /*0c10*/  LDS R37, [R22+0x80] ;  /* 0x0000800016257984 */ /* 0x000ea80000000800 */
[----:B------:R-:W3:Y:S04]  /*0c20*/  LDS R34, [R22+0xc0] ;  /* 0x0000c00016227984 */ /* 0x000ee80000000800 */
[----:B------:R-:W-:Y:S04]  /*0c30*/  LDS R33, [R22+0x100] ;  /* 0x0001000016217984 */ /* 0x000fe80000000800 */
[----:B------:R-:W4:Y:S04]  /*0c40*/  LDS.128 R12, [R7+0x10] ;  /* 0x00001000070c7984 */ /* 0x000f280000000c00 */
[----:B------:R-:W5:Y:S04]  /*0c50*/  LDS R32, [R22+0x140] ;  /* 0x0001400016207984 */ /* 0x000f680000000800 */
[----:B------:R-:W5:Y:S01]  /*0c60*/  LDS R35, [R22+0x180] ;  /* 0x0001800016237984 */ /* 0x000f620000000800 */
[----:B0-----:R-:W-:-:S03]  /*0c70*/  FFMA R17, R8, R31, R17 ;  /* 0x0000001f08117223 */ /* 0x001fc60000000011 */
[----:B------:R-:W0:Y:S01]  /*0c80*/  LDS R8, [R22+0x1c0] ;  /* 0x0001c00016087984 */ /* 0x000e220000000800 */
[----:B-1----:R-:W-:-:S03]  /*0c90*/  FFMA R36, R36, R9, R17 ;  /* 0x0000000924247223 */ /* 0x002fc60000000011 */
[----:B------:R-:W-:Y:S04]  /*0ca0*/  LDS R31, [R22+0x200] ;  /* 0x00020000161f7984 */ /* 0x000fe80000000800 */
[----:B------:R-:W1:Y:S01]  /*0cb0*/  LDS.128 R16, [R7+0x20] ;  /* 0x0000200007107984 */ /* 0x000e620000000c00 */
[----:B--2---:R-:W-:-:S04]  /*0cc0*/  FFMA R37, R37, R10, R36 ;  /* 0x0000000a25257223 */ /* 0x004fc80000000024 */
[----:B---3--:R-:W-:-:S04]  /*0cd0*/  FFMA R11, R34, R11, R37 ;  /* 0x0000000b220b7223 */ /* 0x008fc80000000025 */
[----:B----4-:R-:W-:Y:S02]  /*0ce0*/  FFMA R11, R12, R33, R11 ;  /* 0x000000210c0b7223 */ /* 0x010fe4000000000b */
[----:B------:R-:W2:Y:S02]  /*0cf0*/  LDS R12, [R22+0x240] ;  /* 0x00024000160c7984 */ /* 0x000ea40000000800 */
[----:B-----5:R-:W-:Y:S02]  /*0d00*/  FFMA R32, R32, R13, R11 ;  /* 0x0000000d20207223 */ /* 0x020fe4000000000b */
[----:B------:R-:W3:Y:S02]  /*0d10*/  LDS R13, [R22+0x280] ;  /* 0x00028000160d7984 */ /* 0x000ee40000000800 */
[----:B------:R-:W-:Y:S02]  /*0d20*/  FFMA R35, R35, R14, R32 ;  /* 0x0000000e23237223 */ /* 0x000fe40000000020 */
[----:B------:R-:W4:Y:S04]  /*0d30*/  LDS R14, [R22+0x2c0] ;  /* 0x0002c000160e7984 */ /* 0x000f280000000800 */
[----:B------:R-:W-:Y:S01]  /*0d40*/  LDS R32, [R22+0x340] ;  /* 0x0003400016207984 */ /* 0x000fe20000000800 */
[----:B0-----:R-:W-:-:S03]  /*0d50*/  FFMA R35, R8, R15, R35 ;  /* 0x0000000f08237223 */ /* 0x001fc60000000023 */
[----:B------:R-:W-:Y:S04]  /*0d60*/  LDS R15, [R22+0x300] ;  /* 0x00030000160f7984 */ /* 0x000fe80000000800 */
[----:B------:R-:W0:Y:S01]  /*0d70*/  LDS.128 R8, [R7+0x30] ;  /* 0x0000300007087984 */ /* 0x000e220000000c00 */
[----:B-1----:R-:W-:-:S03]  /*0d80*/  FFMA R35, R16, R31, R35 ;  /* 0x0000001f10237223 */ /* 0x002fc60000000023 */
[----:B------:R-:W1:Y:S04]  /*0d90*/  LDS R31, [R22+0x380] ;  /* 0x00038000161f7984 */ /* 0x000e680000000800 */
[----:B------:R-:W5:Y:S01]  /*0da0*/  LDS R16, [R22+0x3c0] ;  /* 0x0003c00016107984 */ /* 0x000f620000000800 */
[----:B--2---:R-:W-:-:S04]  /*0db0*/  FFMA R12, R12, R17, R35 ;  /* 0x000000110c0c7223 */ /* 0x004fc80000000023 */
[----:B---3--:R-:W-:-:S04]  /*0dc0*/  FFMA R13, R13, R18, R12 ;  /* 0x000000120d0d7223 */ /* 0x008fc8000000000c */
[----:B----4-:R-:W-:-:S04]  /*0dd0*/  FFMA R13, R14, R19, R13 ;  /* 0x000000130e0d7223 */ /* 0x010fc8000000000d */
[----:B0-----:R-:W-:-:S04]  /*0de0*/  FFMA R13, R8, R15, R13 ;  /* 0x0000000f080d7223 */ /* 0x001fc8000000000d */
[----:B------:R-:W-:-:S04]  /*0df0*/  FFMA R32, R32, R9, R13 ;  /* 0x0000000920207223 */ /* 0x000fc8000000000d */
[----:B-1----:R-:W-:-:S04]  /*0e00*/  FFMA R31, R31, R10, R32 ;  /* 0x0000000a1f1f7223 */ /* 0x002fc80000000020 */
[----:B-----5:R-:W-:Y:S01]  /*0e10*/  FFMA R31, R16, R11, R31 ;  /* 0x0000000b101f7223 */ /* 0x020fe2000000001f */
[----:B------:R-:W-:Y:S06]  /*0e20*/  BAR.SYNC.DEFER_BLOCKING 0x0 ;  /* 0x0000000000007b1d */ /* 0x000fec0000010000 */
[----:B------:R-:W-:Y:S05]  /*0e30*/  @P0 BRA `(.L_x_2) ;  /* 0xfffffff400240947 */ /* 0x000fea000383ffff */
.L_x_1:
[----:B------:R-:W-:-:S13]  /*0e40*/  LOP3.LUT P0, R8, R29, 0x3, RZ, 0xc0, !PT ;  /* 0x000000031d087812 */ /* 0x000fda000780c0ff */
[----:B------:R-:W-:Y:S05]  /*0e50*/  @!P0 BRA `(.L_x_0) ;  /* 0x00000008007c8947 */ /* 0x000fea0003800000 */
[----:B------:R-:W-:Y:S02]  /*0e60*/  ISETP.NE.AND P0, PT, R8, 0x1, PT ;  /* 0x000000010800780c */ /* 0x000fe40003f05270 */
[----:B------:R-:W-:-:S04]  /*0e70*/  LOP3.LUT R29, R29, 0x1, RZ, 0xc0, !PT ;  /* 0x000000011d1d7812 */ /* 0x000fc800078ec0ff */
[----:B------:R-:W-:-:S07]  /*0e80*/  ISETP.NE.U32.AND P1, PT, R29, 0x1, PT ;  /* 0x000000011d00780c */ /* 0x000fce0003f25070 */
[----:B------:R-:W-:Y:S06]  /*0e90*/  @!P0 BRA `(.L_x_3) ;  /* 0x0000000400908947 */ /* 0x000fec0003800000 */
[----:B------:R-:W0:Y:S01]  /*0ea0*/  LDC.64 R22, c[0x0][0x388] ;  /* 0x0000e200ff167b82 */ /* 0x000e220000000a00 */
[C---:B------:R-:W-:Y:S02]  /*0eb0*/  LEA R18, R0.reuse, R3, 0x4 ;  /* 0x0000000300127211 */ /* 0x040fe400078e20ff */
[----:B------:R-:W-:-:S03]  /*0ec0*/  LEA R9, R0, R21, 0x4 ;  /* 0x0000001500097211 */ /* 0x000fc600078e20ff */
[----:B------:R-:W-:Y:S02]  /*0ed0*/  IMAD R13, R18, R5, R4 ;  /* 0x00000005120d7224 */ /* 0x000fe400078e0204 */
[----:B------:R-:W1:Y:S01]  /*0ee0*/  LDC.64 R16, c[0x0][0x390] ;  /* 0x0000e400ff107b82 */ /* 0x000e620000000a00 */
[----:B0-----:R-:W-:-:S05]  /*0ef0*/  IMAD.WIDE R22, R9, 0x4, R22 ;  /* 0x0000000409167825 */ /* 0x001fca00078e0216 */
[----:B------:R-:W2:Y:S01]  /*0f00*/  LDG.E R19, desc[UR8][R22.64] ;  /* 0x0000000816137981 */ /* 0x000ea2000c1e1900 */
[----:B-1----:R-:W-:-:S05]  /*0f10*/  IMAD.WIDE.U32 R12, R13, 0x4, R16 ;  /* 0x000000040d0c7825 */ /* 0x002fca00078e0010 */
[----:B------:R-:W3:Y:S01]  /*0f20*/  LDG.E R25, desc[UR8][R12.64] ;  /* 0x000000080c197981 */ /* 0x000ee2000c1e1900 */
[----:B------:R-:W-:-:S04]  /*0f30*/  UIADD3 UR5, UPT, UPT, UR4, 0x400, URZ ;  /* 0x0000040004057890 */ /* 0x000fc8000fffe0ff */
[----:B------:R-:W-:Y:S01]  /*0f40*/  ULEA UR5, UR6, UR5, 0x18 ;  /* 0x0000000506057291 */ /* 0x000fe2000f8ec0ff */
[----:B------:R-:W-:-:S05]  /*0f50*/  LEA R30, R2, R7, 0x2 ;  /* 0x00000007021e7211 */ /* 0x000fca00078e10ff */
[----:B------:R-:W-:-:S04]  /*0f60*/  LEA R20, R2, UR5, 0x2 ;  /* 0x0000000502147c11 */ /* 0x000fc8000f8e10ff */
[----:B------:R-:W-:Y:S02]  /*0f70*/  LEA R32, R3, R20, 0x6 ;  /* 0x0000001403207211 */ /* 0x000fe400078e30ff */
[----:B------:R-:W-:Y:S01]  /*0f80*/  IADD3 R18, PT, PT, R18, 0x10, RZ ;  /* 0x0000001012127810 */ /* 0x000fe20007ffe0ff */
        /* <DEDUP_REMOVED lines=11> */
[----:B------:R-:W5:Y:S04]  /*1040*/  LDS R19, [R20+0x180] ;  /* 0x0001800014137984 */ /* 0x000f680000000800 */
[----:B------:R-:W5:Y:S04]  /*1050*/  LDS R24, [R20+0x1c0] ;  /* 0x0001c00014187984 */ /* 0x000f680000000800 */
[----:B------:R-:W-:Y:S01]  /*1060*/  LDS R36, [R20+0x240] ;  /* 0x0002400014247984 */ /* 0x000fe20000000800 */
[----:B0-----:R-:W-:-:S03]  /*1070*/  FFMA R8, R8, R27, R31 ;  /* 0x0000001b08087223 */ /* 0x001fc6000000001f */
[----:B------:R-:W-:Y:S01]  /*1080*/  LDS R27, [R20+0x200] ;  /* 0x00020000141b7984 */ /* 0x000fe20000000800 */
[----:B-1----:R-:W-:-:S03]  /*1090*/  FFMA R9, R29, R9, R8 ;  /* 0x000000091d097223 */ /* 0x002fc60000000008 */
[----:B------:R-:W-:Y:S01]  /*10a0*/  LDS R29, [R20+0x300] ;  /* 0x00030000141d7984 */ /* 0x000fe20000000800 */
[----:B--2---:R-:W-:-:S03]  /*10b0*/  FFMA R10, R28, R10, R9 ;  /* 0x0000000a1c0a7223 */ /* 0x004fc60000000009 */
[----:B------:R-:W-:Y:S01]  /*10c0*/  LDS R31, [R20+0x380] ;  /* 0x00038000141f7984 */ /* 0x000fe20000000800 */
[----:B---3--:R-:W-:-:S03]  /*10d0*/  FFMA R11, R33, R11, R10 ;  /* 0x0000000b210b7223 */ /* 0x008fc6000000000a */
[----:B------:R-:W-:Y:S04]  /*10e0*/  LDS R33, [R20+0x280] ;  /* 0x0002800014217984 */ /* 0x000fe80000000800 */
[----:B------:R-:W-:Y:S01]  /*10f0*/  LDS R28, [R20+0x3c0] ;  /* 0x0003c000141c7984 */ /* 0x000fe20000000800 */
[----:B----4-:R-:W-:-:S03]  /*1100*/  FFMA R11, R12, R34, R11 ;  /* 0x000000220c0b7223 */ /* 0x010fc6000000000b */
[----:B------:R-:W-:Y:S01]  /*1110*/  LDS R34, [R20+0x2c0] ;  /* 0x0002c00014227984 */ /* 0x000fe20000000800 */
[----:B-----5:R-:W-:Y:S01]  /*1120*/  FFMA R26, R26, R13, R11 ;  /* 0x0000000d1a1a7223 */ /* 0x020fe2000000000b */
[----:B------:R-:W-:Y:S02]  /*1130*/  IMAD R13, R18, R5, R4 ;  /* 0x00000005120d7224 */ /* 0x000fe400078e0204 */
[----:B------:R-:W0:Y:S01]  /*1140*/  LDS.128 R8, [R7+0x20] ;  /* 0x0000200007087984 */ /* 0x000e220000000c00 */
[----:B------:R-:W-:Y:S01]  /*1150*/  FFMA R19, R19, R14, R26 ;  /* 0x0000000e13137223 */ /* 0x000fe2000000001a */
[----:B------:R-:W-:Y:S02]  /*1160*/  IMAD.WIDE.U32 R12, R13, 0x4, R16 ;  /* 0x000000040d0c7825 */ /* 0x000fe400078e0010 */
[----:B------:R-:W-:Y:S02]  /*1170*/  LDS R26, [R20+0x340] ;  /* 0x00034000141a7984 */ /* 0x000fe40000000800 */
[----:B------:R-:W-:-:S02]  /*1180*/  FFMA R35, R24, R15, R19 ;  /* 0x0000000f18237223 */ /* 0x000fc40000000013 */
[----:B------:R-:W1:Y:S01]  /*1190*/  LDS.128 R16, [R7+0x30] ;  /* 0x0000300007107984 */ /* 0x000e620000000c00 */
[----:B------:R-:W-:Y:S06]  /*11a0*/  BAR.SYNC.DEFER_BLOCKING 0x0 ;  /* 0x0000000000007b1d */ /* 0x000fec0000010000 */
[----:B------:R-:W2:Y:S04]  /*11b0*/  LDG.E R23, desc[UR8][R22.64+0x40] ;  /* 0x0000400816177981 */ /* 0x000ea8000c1e1900 */
[----:B------:R-:W3:Y:S01]  /*11c0*/  LDG.E R37, desc[UR8][R12.64] ;  /* 0x000000080c257981 */ /* 0x000ee2000c1e1900 */
[----:B0-----:R-:W-:-:S04]  /*11d0*/  FFMA R35, R8, R27, R35 ;  /* 0x0000001b08237223 */ /* 0x001fc80000000023 */
[----:B------:R-:W-:-:S04]  /*11e0*/  FFMA R36, R36, R9, R35 ;  /* 0x0000000924247223 */ /* 0x000fc80000000023 */
[----:B------:R-:W-:-:S04]  /*11f0*/  FFMA R33, R33, R10, R36 ;  /* 0x0000000a21217223 */ /* 0x000fc80000000024 */
[----:B------:R-:W-:-:S04]  /*1200*/  FFMA R33, R34, R11, R33 ;  /* 0x0000000b22217223 */ /* 0x000fc80000000021 */
[----:B-1----:R-:W-:-:S04]  /*1210*/  FFMA R29, R16, R29, R33 ;  /* 0x0000001d101d7223 */ /* 0x002fc80000000021 */
[----:B------:R-:W-:-:S04]  /*1220*/  FFMA R26, R26, R17, R29 ;  /* 0x000000111a1a7223 */ /* 0x000fc8000000001d */
[----:B------:R-:W-:-:S04]  /*1230*/  FFMA R31, R31, R18, R26 ;  /* 0x000000121f1f7223 */ /* 0x000fc8000000001a */
[----:B------:R-:W-:Y:S01]  /*1240*/  FFMA R33, R28, R19, R31 ;  /* 0x000000131c217223 */ /* 0x000fe2000000001f */
        /* <DEDUP_REMOVED lines=14> */
[----:B------:R-:W-:Y:S04]  /*1330*/  LDS R31, [R20+0x200] ;  /* 0x00020000141f7984 */ /* 0x000fe80000000800 */
[----:B------:R-:W5:Y:S01]  /*1340*/  LDS.128 R16, [R7+0x20] ;  /* 0x0000200007107984 */ /* 0x000f620000000c00 */
[----:B0-----:R-:W-:-:S03]  /*1350*/  FFMA R25, R12, R25, R33 ;  /* 0x000000190c197223 */ /* 0x001fc60000000021 */
[----:B------:R-:W0:Y:S01]  /*1360*/  LDS R28, [R20+0x240] ;  /* 0x00024000141c7984 */ /* 0x000e220000000800 */
[----:B-1----:R-:W-:-:S03]  /*1370*/  FFMA R24, R24, R13, R25 ;  /* 0x0000000d18187223 */ /* 0x002fc60000000019 */
[----:B------:R-:W1:Y:S01]  /*1380*/  LDS R25, [R20+0x280] ;  /* 0x0002800014197984 */ /* 0x000e620000000800 */
[----:B--2---:R-:W-:-:S03]  /*1390*/  FFMA R27, R27, R14, R24 ;  /* 0x0000000e1b1b7223 */ /* 0x004fc60000000018 */
[----:B------:R-:W2:Y:S01]  /*13a0*/  LDS R24, [R20+0x2c0] ;  /* 0x0002c00014187984 */ /* 0x000ea20000000800 */
[----:B---3--:R-:W-:-:S03]  /*13b0*/  FFMA R33, R22, R15, R27 ;  /* 0x0000000f16217223 */ /* 0x008fc6000000001b */
[----:B------:R-:W-:Y:S04]  /*13c0*/  LDS R27, [R20+0x300] ;  /* 0x00030000141b7984 */ /* 0x000fe80000000800 */
[----:B------:R-:W3:Y:S01]  /*13d0*/  LDS.128 R12, [R7+0x30] ;  /* 0x00003000070c7984 */ /* 0x000ee20000000c00 */
[----:B----4-:R-:W-:-:S03]  /*13e0*/  FFMA R33, R8, R23, R33 ;  /* 0x0000001708217223 */ /* 0x010fc60000000021 */
[----:B------:R-:W4:Y:S04]  /*13f0*/  LDS R22, [R20+0x340] ;  /* 0x0003400014167984 */ /* 0x000f280000000800 */
[----:B------:R-:W4:Y:S01]  /*1400*/  LDS R23, [R20+0x380] ;  /* 0x0003800014177984 */ /* 0x000f220000000800 */
[----:B-----5:R-:W-:-:S03]  /*1410*/  FFMA R30, R30, R9, R33 ;  /* 0x000000091e1e7223 */ /* 0x020fc60000000021 */
[----:B------:R-:W5:Y:S01]  /*1420*/  LDS R8, [R20+0x3c0] ;  /* 0x0003c00014087984 */ /* 0x000f620000000800 */
[----:B------:R-:W-:-:S04]  /*1430*/  FFMA R29, R29, R10, R30 ;  /* 0x0000000a1d1d7223 */ /* 0x000fc8000000001e */
[----:B------:R-:W-:-:S04]  /*1440*/  FFMA R11, R26, R11, R29 ;  /* 0x0000000b1a0b7223 */ /* 0x000fc8000000001d */
[----:B------:R-:W-:-:S04]  /*1450*/  FFMA R11, R16, R31, R11 ;  /* 0x0000001f100b7223 */ /* 0x000fc8000000000b */
[----:B0-----:R-:W-:-:S04]  /*1460*/  FFMA R28, R28, R17, R11 ;  /* 0x000000111c1c7223 */ /* 0x001fc8000000000b */
[----:B-1----:R-:W-:-:S04]  /*1470*/  FFMA R25, R25, R18, R28 ;  /* 0x0000001219197223 */ /* 0x002fc8000000001c */
[----:B--2---:R-:W-:-:S04]  /*1480*/  FFMA R19, R24, R19, R25 ;  /* 0x0000001318137223 */ /* 0x004fc80000000019 */
[----:B---3--:R-:W-:-:S04]  /*1490*/  FFMA R19, R12, R27, R19 ;  /* 0x0000001b0c137223 */ /* 0x008fc80000000013 */
[----:B----4-:R-:W-:-:S04]  /*14a0*/  FFMA R22, R22, R13, R19 ;  /* 0x0000000d16167223 */ /* 0x010fc80000000013 */
[----:B------:R-:W-:-:S04]  /*14b0*/  FFMA R23, R23, R14, R22 ;  /* 0x0000000e17177223 */ /* 0x000fc80000000016 */
[----:B-----5:R-:W-:Y:S01]  /*14c0*/  FFMA R31, R8, R15, R23 ;  /* 0x0000000f081f7223 */ /* 0x020fe20000000017 */
[----:B------:R-:W-:Y:S06]  /*14d0*/  BAR.SYNC.DEFER_BLOCKING 0x0 ;  /* 0x0000000000007b1d */ /* 0x000fec0000010000 */
.L_x_3:
[----:B------:R-:W-:Y:S05]  /*14e0*/  @P1 BRA `(.L_x_0) ;  /* 0x0000000000d81947 */ /* 0x000fea0003800000 */
[----:B------:R-:W0:Y:S01]  /*14f0*/  LDC.64 R8, c[0x0][0x388] ;  /* 0x0000e200ff087b82 */ /* 0x000e220000000a00 */
[C---:B------:R-:W-:Y:S02]  /*1500*/  LEA R10, R0.reuse, R3, 0x4 ;  /* 0x00000003000a7211 */ /* 0x040fe400078e20ff */
[----:B------:R-:W-:-:S03]  /*1510*/  LEA R21, R0, R21, 0x4 ;  /* 0x0000001500157211 */ /* 0x000fc600078e20ff */
[----:B------:R-:W-:Y:S02]  /*1520*/  IMAD R11, R10, R5, R4 ;  /* 0x000000050a0b7224 */ /* 0x000fe400078e0204 */
[----:B------:R-:W1:Y:S01]  /*1530*/  LDC.64 R12, c[0x0][0x390] ;  /* 0x0000e400ff0c7b82 */ /* 0x000e620000000a00 */
[----:B0-----:R-:W-:-:S05]  /*1540*/  IMAD.WIDE R8, R21, 0x4, R8 ;  /* 0x0000000415087825 */ /* 0x001fca00078e0208 */
[----:B------:R-:W2:Y:S01]  /*1550*/  LDG.E R14, desc[UR8][R8.64] ;  /* 0x00000008080e7981 */ /* 0x000ea2000c1e1900 */
[----:B-1----:R-:W-:-:S06]  /*1560*/  IMAD.WIDE.U32 R12, R11, 0x4, R12 ;  /* 0x000000040b0c7825 */ /* 0x002fcc00078e000c */
[----:B------:R-:W3:Y:S01]  /*1570*/  LDG.E R12, desc[UR8][R12.64] ;  /* 0x000000080c0c7981 */ /* 0x000ee2000c1e1900 */
[----:B------:R-:W-:-:S04]  /*1580*/  UIADD3 UR4, UPT, UPT, UR4, 0x400, URZ ;  /* 0x0000040004047890 */ /* 0x000fc8000fffe0ff */
[----:B------:R-:W-:Y:S01]  /*1590*/  ULEA UR4, UR6, UR4, 0x18 ;  /* 0x0000000406047291 */ /* 0x000fe2000f8ec0ff */
[----:B------:R-:W-:-:S05]  /*15a0*/  LEA R15, R2, R7, 0x2 ;  /* 0x00000007020f7211 */ /* 0x000fca00078e10ff */
[----:B------:R-:W-:-:S04]  /*15b0*/  LEA R0, R2, UR4, 0x2 ;  /* 0x0000000402007c11 */ /* 0x000fc8000f8e10ff */
        /* <DEDUP_REMOVED lines=26> */
[----:B------:R-:W4:Y:S01]  /*1760*/  LDS R10, [R0+0x340] ;  /* 0x00034000000a7984 */ /* 0x000f220000000800 */
[----:B-----5:R-:W-:-:S03]  /*1770*/  FFMA R2, R2, R17, R3 ;  /* 0x0000001102027223 */ /* 0x020fc60000000003 */
[----:B------:R-:W5:Y:S04]  /*1780*/  LDS R16, [R0+0x380] ;  /* 0x0003800000107984 */ /* 0x000f680000000800 */
        /* <DEDUP_REMOVED lines=9> */
[----:B-----5:R-:W-:-:S04]  /*1820*/  FFMA R16, R16, R30, R9 ;  /* 0x0000001e10107223 */ /* 0x020fc80000000009 */
[----:B------:R-:W-:Y:S01]  /*1830*/  FFMA R31, R3, R31, R16 ;  /* 0x0000001f031f7223 */ /* 0x000fe20000000010 */
[----:B------:R-:W-:Y:S06]  /*1840*/  BAR.SYNC.DEFER_BLOCKING 0x0 ;  /* 0x0000000000007b1d */ /* 0x000fec0000010000 */
.L_x_0:
[----:B------:R-:W0:Y:S01]  /*1850*/  LDC.64 R2, c[0x0][0x380] ;  /* 0x0000e000ff027b82 */ /* 0x000e220000000a00 */
[----:B------:R-:W-:-:S04]  /*1860*/  IMAD R5, R6, R5, R4 ;  /* 0x0000000506057224 */ /* 0x000fc800078e0204 */
[----:B0-----:R-:W-:-:S05]  /*1870*/  IMAD.WIDE R2, R5, 0x4, R2 ;  /* 0x0000000405027825 */ /* 0x001fca00078e0202 */
[----:B------:R-:W-:Y:S01]  /*1880*/  STG.E desc[UR8][R2.64], R31 ;  /* 0x0000001f02007986 */ /* 0x000fe2000c101908 */
[----:B------:R-:W-:Y:S05]  /*1890*/  EXIT ;  /* 0x000000000000794d */ /* 0x000fea0003800000 */
.L_x_4:
[----:B------:R-:W-:-:S00]  /*18a0*/  BRA `(.L_x_4) ;  /* 0xfffffffc00fc7947 */ /* 0x000fc0000383ffff */
[----:B------:R-:W-:-:S00]  /*18b0*/  NOP ;  /* 0x0000000000007918 */ /* 0x000fc00000000000 */
        /* <DEDUP_REMOVED lines=12> */
.L_x_5:


//--------------------- .nv.shared._Z6matMulPfS_S_i --------------------------
	.section	.nv.shared._Z6matMulPfS_S_i,"aw",@nobits
	.sectionflags	@""
	.align	4
.nv.shared._Z6matMulPfS_S_i:
	.zero		3072


//--------------------- .nv.shared.reserved.0     --------------------------
	.section	.nv.shared.reserved.0,"aw",@nobits
	.weak		__nv_reservedSMEM_offset_0_alias
	.size		__nv_reservedSMEM_offset_0_alias, 0, 64
	.other		__nv_reservedSMEM_offset_0_alias,@"STO_CUDA_RESERVED_SHARED STV_DEFAULT"
__nv_reservedSMEM_offset_0_alias:
	.zero		0
	.zero		64


//--------------------- .nv.constant0._Z6matMulPfS_S_i --------------------------
	.section	.nv.constant0._Z6matMulPfS_S_i,"a",@progbits
	.sectionflags	@""
	.align	4
.nv.constant0._Z6matMulPfS_S_i:
	.zero		924


//--------------------- SYMBOLS --------------------------

	.type		.nv.reservedSmem.offset0,@object
	.size		.nv.reservedSmem.offset0,0x4
	.type		.nv.reservedSmem.cap,@object
	.size		.nv.reservedSmem.cap,0x4
